	.headerflags	@"EF_CUDA_TEXMODE_UNIFIED EF_CUDA_64BIT_ADDRESS EF_CUDA_ACCELERATORS EF_CUDA_SM90 EF_CUDA_VIRTUAL_SM(EF_CUDA_SM90)"
	.elftype	@"ET_EXEC"


//--------------------- .nv.info                  --------------------------
	.section	.nv.info,"",@"SHT_CUDA_INFO"
	.align	4


	//----- nvinfo : EIATTR_REGCOUNT
	.align		4
        /*0000*/ 	.byte	0x04, 0x2f
        /*0002*/ 	.short	(.L_3 - .L_2)
	.align		4
.L_2:
        /*0004*/ 	.word	index@(triton_poi_fused__native_batch_norm_legit_no_training_mul_softplus_tanh_30)
        /*0008*/ 	.word	0x00000012


	//----- nvinfo : EIATTR_MIN_STACK_SIZE
	.align		4
.L_3:
        /*000c*/ 	.byte	0x04, 0x12
        /*000e*/ 	.short	(.L_5 - .L_4)
	.align		4
.L_4:
        /*0010*/ 	.word	index@(triton_poi_fused__native_batch_norm_legit_no_training_mul_softplus_tanh_30)
        /*0014*/ 	.word	0x00000000


	//----- nvinfo : EIATTR_FRAME_SIZE
	.align		4
.L_5:
        /*0018*/ 	.byte	0x04, 0x11
        /*001a*/ 	.short	(.L_7 - .L_6)
	.align		4
.L_6:
        /*001c*/ 	.word	index@(triton_poi_fused__native_batch_norm_legit_no_training_mul_softplus_tanh_30)
        /*0020*/ 	.word	0x00000000


	//----- nvinfo : EIATTR_MIN_STACK_SIZE
	.align		4
.L_7:
        /*0024*/ 	.byte	0x04, 0x12
        /*0026*/ 	.short	(.L_9 - .L_8)
	.align		4
.L_8:
        /*0028*/ 	.word	index@(triton_poi_fused__native_batch_norm_legit_no_training_mul_softplus_tanh_30)
        /*002c*/ 	.word	0x00000000
.L_9:


//--------------------- .nv.info.triton_poi_fused__native_batch_norm_legit_no_training_mul_softplus_tanh_30 --------------------------
	.section	.nv.info.triton_poi_fused__native_batch_norm_legit_no_training_mul_softplus_tanh_30,"",@"SHT_CUDA_INFO"
	.sectionflags	@""
	.align	4


	//----- nvinfo : EIATTR_CUDA_API_VERSION
	.align		4
        /*0000*/ 	.byte	0x04, 0x37
        /*0002*/ 	.short	(.L_11 - .L_10)
.L_10:
        /*0004*/ 	.word	0x0000007c


	//----- nvinfo : EIATTR_KPARAM_INFO
	.align		4
.L_11:
        /*0008*/ 	.byte	0x04, 0x17
        /*000a*/ 	.short	(.L_13 - .L_12)
.L_12:
        /*000c*/ 	.word	0x00000000
        /*0010*/ 	.short	0x0006
        /*0012*/ 	.short	0x0030
        /*0014*/ 	.byte	0x00, 0xf0, 0x11, 0x00


	//----- nvinfo : EIATTR_KPARAM_INFO
	.align		4
.L_13:
        /*0018*/ 	.byte	0x04, 0x17
        /*001a*/ 	.short	(.L_15 - .L_14)
.L_14:
        /*001c*/ 	.word	0x00000000
        /*0020*/ 	.short	0x0005
        /*0022*/ 	.short	0x0028
        /*0024*/ 	.byte	0x00, 0xf4, 0x21, 0x00


	//----- nvinfo : EIATTR_KPARAM_INFO
	.align		4
.L_15:
        /*0028*/ 	.byte	0x04, 0x17
        /*002a*/ 	.short	(.L_17 - .L_16)
.L_16:
        /*002c*/ 	.word	0x00000000
        /*0030*/ 	.short	0x0004
        /*0032*/ 	.short	0x0020
        /*0034*/ 	.byte	0x00, 0xf4, 0x21, 0x00


	//----- nvinfo : EIATTR_KPARAM_INFO
	.align		4
.L_17:
        /*0038*/ 	.byte	0x04, 0x17
        /*003a*/ 	.short	(.L_19 - .L_18)
.L_18:
        /*003c*/ 	.word	0x00000000
        /*0040*/ 	.short	0x0003
        /*0042*/ 	.short	0x0018
        /*0044*/ 	.byte	0x00, 0xf4, 0x21, 0x00


	//----- nvinfo : EIATTR_KPARAM_INFO
	.align		4
.L_19:
        /*0048*/ 	.byte	0x04, 0x17
        /*004a*/ 	.short	(.L_21 - .L_20)
.L_20:
        /*004c*/ 	.word	0x00000000
        /*0050*/ 	.short	0x0002
        /*0052*/ 	.short	0x0010
        /*0054*/ 	.byte	0x00, 0xf4, 0x21, 0x00


	//----- nvinfo : EIATTR_KPARAM_INFO
	.align		4
.L_21:
        /*0058*/ 	.byte	0x04, 0x17
        /*005a*/ 	.short	(.L_23 - .L_22)
.L_22:
        /*005c*/ 	.word	0x00000000
        /*0060*/ 	.short	0x0001
        /*0062*/ 	.short	0x0008
        /*0064*/ 	.byte	0x00, 0xf4, 0x21, 0x00


	//----- nvinfo : EIATTR_KPARAM_INFO
	.align		4
.L_23:
        /*0068*/ 	.byte	0x04, 0x17
        /*006a*/ 	.short	(.L_25 - .L_24)
.L_24:
        /*006c*/ 	.word	0x00000000
        /*0070*/ 	.short	0x0000
        /*0072*/ 	.short	0x0000
        /*0074*/ 	.byte	0x00, 0xf4, 0x21, 0x00


	//----- nvinfo : EIATTR_SPARSE_MMA_MASK
	.align		4
.L_25:
        /*0078*/ 	.byte	0x03, 0x50
        /*007a*/ 	.short	0x0000


	//----- nvinfo : EIATTR_MAXREG_COUNT
	.align		4
        /*007c*/ 	.byte	0x03, 0x1b
        /*007e*/ 	.short	0x00ff


	//----- nvinfo : EIATTR_EXIT_INSTR_OFFSETS
	.align		4
        /*0080*/ 	.byte	0x04, 0x1c
        /*0082*/ 	.short	(.L_27 - .L_26)


	//   ....[0]....
.L_26:
        /*0084*/ 	.word	0x00000b20


	//----- nvinfo : EIATTR_REQNTID
	.align		4
.L_27:
        /*0088*/ 	.byte	0x04, 0x10
        /*008a*/ 	.short	(.L_29 - .L_28)
.L_28:
        /*008c*/ 	.word	0x00000080
        /*0090*/ 	.word	0x00000001
        /*0094*/ 	.word	0x00000001


	//----- nvinfo : EIATTR_CRS_STACK_SIZE
	.align		4
.L_29:
        /*0098*/ 	.byte	0x04, 0x1e
        /*009a*/ 	.short	(.L_31 - .L_30)
.L_30:
        /*009c*/ 	.word	0x00000000


	//----- nvinfo : EIATTR_CBANK_PARAM_SIZE
	.align		4
.L_31:
        /*00a0*/ 	.byte	0x03, 0x19
        /*00a2*/ 	.short	0x0034


	//----- nvinfo : EIATTR_PARAM_CBANK
	.align		4
        /*00a4*/ 	.byte	0x04, 0x0a
        /*00a6*/ 	.short	(.L_33 - .L_32)
	.align		4
.L_32:
        /*00a8*/ 	.word	index@(.nv.constant0.triton_poi_fused__native_batch_norm_legit_no_training_mul_softplus_tanh_30)
        /*00ac*/ 	.short	0x0210
        /*00ae*/ 	.short	0x0034


	//----- nvinfo : EIATTR_SW_WAR
	.align		4
.L_33:
        /*00b0*/ 	.byte	0x04, 0x36
        /*00b2*/ 	.short	(.L_35 - .L_34)
.L_34:
        /*00b4*/ 	.word	0x00000008
.L_35:


//--------------------- .nv.callgraph             --------------------------
	.section	.nv.callgraph,"",@"SHT_CUDA_CALLGRAPH"
	.align	4
	.sectionentsize	8
	.align		4
        /*0000*/ 	.word	0x00000000
	.align		4
        /*0004*/ 	.word	0xffffffff
	.align		4
        /*0008*/ 	.word	0x00000000
	.align		4
        /*000c*/ 	.word	0xfffffffe
	.align		4
        /*0010*/ 	.word	0x00000000
	.align		4
        /*0014*/ 	.word	0xfffffffd
	.align		4
        /*0018*/ 	.word	0x00000000
	.align		4
        /*001c*/ 	.word	0xfffffffc


//--------------------- .nv.constant4             --------------------------
	.section	.nv.constant4,"a",@progbits
	.align	8
	.align		8
.nv.constant4:
        /*0000*/ 	.dword	_$_str
	.align		8
        /*0008*/ 	.dword	_$_str_$_2


//--------------------- .text.triton_poi_fused__native_batch_norm_legit_no_training_mul_softplus_tanh_30 --------------------------
	.section	.text.triton_poi_fused__native_batch_norm_legit_no_training_mul_softplus_tanh_30,"ax",@progbits
	.align	128
        .global         triton_poi_fused__native_batch_norm_legit_no_training_mul_softplus_tanh_30
        .type           triton_poi_fused__native_batch_norm_legit_no_training_mul_softplus_tanh_30,@function
        .size           triton_poi_fused__native_batch_norm_legit_no_training_mul_softplus_tanh_30,(.L_x_11 - triton_poi_fused__native_batch_norm_legit_no_training_mul_softplus_tanh_30)
        .other          triton_poi_fused__native_batch_norm_legit_no_training_mul_softplus_tanh_30,@"STO_CUDA_ENTRY STV_DEFAULT"
triton_poi_fused__native_batch_norm_legit_no_training_mul_softplus_tanh_30:
.text.triton_poi_fused__native_batch_norm_legit_no_training_mul_softplus_tanh_30:
[----:B------:R-:W0:Y:S01]  /*0000*/  LDC R1, c[0x0][0x28] ;  /* 0x00000a00ff017b82 */ /* 0x000e220000000800 */
[----:B------:R-:W1:Y:S07]  /*0010*/  S2R R0, SR_TID.X ;  /* 0x0000000000007919 */ /* 0x000e6e0000002100 */
[----:B------:R-:W2:Y:S01]  /*0020*/  LDC.64 R4, c[0x0][0x228] ;  /* 0x00008a00ff047b82 */ /* 0x000ea20000000a00 */
[----:B------:R-:W-:Y:S01]  /*0030*/  ULDC.64 UR4, c[0x0][0x208] ;  /* 0x0000820000047ab9 */ /* 0x000fe20000000a00 */
[----:B------:R-:W3:Y:S06]  /*0040*/  S2R R7, SR_CTAID.X ;  /* 0x0000000000077919 */ /* 0x000eec0000002500 */
[----:B------:R-:W4:Y:S08]  /*0050*/  LDC.64 R8, c[0x0][0x220] ;  /* 0x00008800ff087b82 */ /* 0x000f300000000a00 */
[----:B------:R-:W5:Y:S08]  /*0060*/  LDC.64 R10, c[0x0][0x230] ;  /* 0x00008c00ff0a7b82 */ /* 0x000f700000000a00 */
[----:B------:R-:W5:Y:S01]  /*0070*/  LDC.64 R12, c[0x0][0x238] ;  /* 0x00008e00ff0c7b82 */ /* 0x000f620000000a00 */
[----:B-1----:R-:W-:-:S02]  /*0080*/  SHF.L.U32 R0, R0, 0x1, RZ ;  /* 0x0000000100007819 */ /* 0x002fc400000006ff */
[----:B---3--:R-:W-:Y:S02]  /*0090*/  SHF.R.S32.HI R3, RZ, 0x17, R7 ;  /* 0x00000017ff037819 */ /* 0x008fe40000011407 */
[----:B------:R-:W-:Y:S02]  /*00a0*/  LOP3.LUT R0, R0, 0xfe, RZ, 0xc0, !PT ;  /* 0x000000fe00007812 */ /* 0x000fe400078ec0ff */
[----:B------:R-:W-:Y:S02]  /*00b0*/  SGXT R3, R3, 0x1 ;  /* 0x000000010303781a */ /* 0x000fe40000000200 */
[----:B------:R-:W-:Y:S02]  /*00c0*/  LEA R2, R7, R0, 0x8 ;  /* 0x0000000007027211 */ /* 0x000fe400078e40ff */
[----:B------:R-:W1:Y:S02]  /*00d0*/  LDC.64 R6, c[0x0][0x218] ;  /* 0x00008600ff067b82 */ /* 0x000e640000000a00 */
[----:B------:R-:W-:-:S04]  /*00e0*/  LEA.HI R3, R3, R2, RZ, 0xa ;  /* 0x0000000203037211 */ /* 0x000fc800078f50ff */
[----:B------:R-:W-:-:S04]  /*00f0*/  LOP3.LUT R3, R3, 0xfffffc00, RZ, 0xc0, !PT ;  /* 0xfffffc0003037812 */ /* 0x000fc800078ec0ff */
[----:B------:R-:W-:-:S05]  /*0100*/  IADD3 R3, R2, -R3, RZ ;  /* 0x8000000302037210 */ /* 0x000fca0007ffe0ff */
[----:B--2---:R-:W-:-:S06]  /*0110*/  IMAD.WIDE R4, R3, 0x4, R4 ;  /* 0x0000000403047825 */ /* 0x004fcc00078e0204 */
[----:B------:R-:W2:Y:S01]  /*0120*/  LDG.E.EL.64 R4, desc[UR4][R4.64] ;  /* 0x0000000404047981 */ /* 0x000ea2000c2e1b00 */
[----:B----4-:R-:W-:-:S04]  /*0130*/  IMAD.WIDE R8, R3, 0x4, R8 ;  /* 0x0000000403087825 */ /* 0x010fc800078e0208 */
[----:B-1----:R-:W-:Y:S02]  /*0140*/  IMAD.WIDE R6, R2, 0x4, R6 ;  /* 0x0000000402067825 */ /* 0x002fe400078e0206 */
[----:B------:R-:W3:Y:S02]  /*0150*/  LDG.E.EL.64 R8, desc[UR4][R8.64] ;  /* 0x0000000408087981 */ /* 0x000ee4000c2e1b00 */
[C---:B-----5:R-:W-:Y:S02]  /*0160*/  IMAD.WIDE R10, R3.reuse, 0x4, R10 ;  /* 0x00000004030a7825 */ /* 0x060fe400078e020a */
[----:B------:R-:W3:Y:S02]  /*0170*/  LDG.E.64 R6, desc[UR4][R6.64] ;  /* 0x0000000406067981 */ /* 0x000ee4000c1e1b00 */
[----:B0-----:R-:W-:Y:S02]  /*0180*/  IMAD.WIDE R12, R3, 0x4, R12 ;  /* 0x00000004030c7825 */ /* 0x001fe400078e020c */
[----:B------:R-:W4:Y:S04]  /*0190*/  LDG.E.EL.64 R10, desc[UR4][R10.64] ;  /* 0x000000040a0a7981 */ /* 0x000f28000c2e1b00 */
[----:B------:R-:W4:Y:S01]  /*01a0*/  LDG.E.EL.64 R12, desc[UR4][R12.64] ;  /* 0x000000040c0c7981 */ /* 0x000f22000c2e1b00 */
[----:B------:R-:W-:Y:S01]  /*01b0*/  HFMA2.MMA R0, -RZ, RZ, 1.625, 0 ;  /* 0x3e800000ff007435 */ /* 0x000fe200000001ff */
[----:B------:R-:W-:Y:S01]  /*01c0*/  BSSY B0, `(.L_x_0) ;  /* 0x0000057000007945 */ /* 0x000fe20003800000 */
[----:B--2---:R-:W-:Y:S01]  /*01d0*/  FADD R4, R4, 9.9999997473787516356e-06 ;  /* 0x3727c5ac04047421 */ /* 0x004fe20000000000 */
[----:B------:R-:W-:-:S03]  /*01e0*/  FADD R5, R5, 9.9999997473787516356e-06 ;  /* 0x3727c5ac05057421 */ /* 0x000fc60000000000 */
[----:B------:R-:W0:Y:S08]  /*01f0*/  MUFU.SQRT R3, R4 ;  /* 0x0000000400037308 */ /* 0x000e300000002000 */
[----:B------:R-:W1:Y:S01]  /*0200*/  MUFU.SQRT R14, R5 ;  /* 0x00000005000e7308 */ /* 0x000e620000002000 */
[C---:B0-----:R-:W-:Y:S02]  /*0210*/  FSETP.GT.AND P0, PT, R3.reuse, 8.50705917302346158658e+37, PT ;  /* 0x7e8000000300780b */ /* 0x041fe40003f04000 */
[----:B------:R-:W-:-:S02]  /*0220*/  FSETP.GEU.AND P2, PT, R3, 1.175494350822287508e-38, PT ;  /* 0x008000000300780b */ /* 0x000fc40003f4e000 */
[C---:B-1----:R-:W-:Y:S02]  /*0230*/  FSETP.GT.AND P1, PT, R14.reuse, 8.50705917302346158658e+37, PT ;  /* 0x7e8000000e00780b */ /* 0x042fe40003f24000 */
[----:B------:R-:W-:-:S07]  /*0240*/  FSETP.GEU.AND P3, PT, R14, 1.175494350822287508e-38, PT ;  /* 0x008000000e00780b */ /* 0x000fce0003f6e000 */
[----:B------:R-:W-:-:S04]  /*0250*/  @P0 FMUL R3, R3, 0.25 ;  /* 0x3e80000003030820 */ /* 0x000fc80000400000 */
[----:B------:R-:W-:Y:S01]  /*0260*/  @!P2 FMUL R3, R3, 16777216 ;  /* 0x4b8000000303a820 */ /* 0x000fe20000400000 */
[----:B------:R-:W-:-:S04]  /*0270*/  @P1 FMUL R14, R14, 0.25 ;  /* 0x3e8000000e0e1820 */ /* 0x000fc80000400000 */
[----:B------:R-:W-:Y:S01]  /*0280*/  @!P3 FMUL R14, R14, 16777216 ;  /* 0x4b8000000e0eb820 */ /* 0x000fe20000400000 */
[----:B------:R-:W0:Y:S01]  /*0290*/  MUFU.RCP R3, R3 ;  /* 0x0000000300037308 */ /* 0x000e220000001000 */
[----:B------:R-:W-:-:S07]  /*02a0*/  FSEL R4, R0, 1, P0 ;  /* 0x3f80000000047808 */ /* 0x000fce0000000000 */
[----:B------:R-:W1:Y:S01]  /*02b0*/  MUFU.RCP R14, R14 ;  /* 0x0000000e000e7308 */ /* 0x000e620000001000 */
[----:B------:R-:W-:Y:S01]  /*02c0*/  FSEL R15, R0, 1, P1 ;  /* 0x3f800000000f7808 */ /* 0x000fe20000800000 */
[----:B------:R-:W-:Y:S01]  /*02d0*/  @!P2 FMUL R4, R4, 16777216 ;  /* 0x4b8000000404a820 */ /* 0x000fe20000400000 */
[----:B---3--:R-:W-:-:S03]  /*02e0*/  FADD R6, R6, -R8 ;  /* 0x8000000806067221 */ /* 0x008fc60000000000 */
[----:B------:R-:W-:Y:S01]  /*02f0*/  @!P3 FMUL R15, R15, 16777216 ;  /* 0x4b8000000f0fb820 */ /* 0x000fe20000400000 */
[----:B0-----:R-:W-:Y:S01]  /*0300*/  FMUL R5, R3, R4 ;  /* 0x0000000403057220 */ /* 0x001fe20000400000 */
[----:B------:R-:W-:-:S03]  /*0310*/  FADD R7, R7, -R9 ;  /* 0x8000000907077221 */ /* 0x000fc60000000000 */
[----:B------:R-:W-:Y:S01]  /*0320*/  FMUL R5, R6, R5 ;  /* 0x0000000506057220 */ /* 0x000fe20000400000 */
[----:B-1----:R-:W-:-:S03]  /*0330*/  FMUL R4, R14, R15 ;  /* 0x0000000f0e047220 */ /* 0x002fc60000400000 */
[----:B----4-:R-:W-:Y:S01]  /*0340*/  FFMA R10, R10, R5, R12 ;  /* 0x000000050a0a7223 */ /* 0x010fe2000000000c */
[----:B------:R-:W-:-:S03]  /*0350*/  FMUL R4, R7, R4 ;  /* 0x0000000407047220 */ /* 0x000fc60000400000 */
[----:B------:R-:W-:Y:S01]  /*0360*/  FMUL R5, R10, 1.4426950216293334961 ;  /* 0x3fb8aa3b0a057820 */ /* 0x000fe20000400000 */
[----:B------:R-:W-:-:S04]  /*0370*/  FFMA R11, R11, R4, R13 ;  /* 0x000000040b0b7223 */ /* 0x000fc8000000000d */
[----:B------:R-:W-:Y:S01]  /*0380*/  FMUL R7, R11, 1.4426950216293334961 ;  /* 0x3fb8aa3b0b077820 */ /* 0x000fe20000400000 */
[----:B------:R-:W-:-:S04]  /*0390*/  FSETP.GEU.AND P0, PT, R5, -126, PT ;  /* 0xc2fc00000500780b */ /* 0x000fc80003f0e000 */
[----:B------:R-:W-:-:S09]  /*03a0*/  FSETP.GEU.AND P1, PT, R7, -126, PT ;  /* 0xc2fc00000700780b */ /* 0x000fd20003f2e000 */
[----:B------:R-:W-:-:S04]  /*03b0*/  @!P0 FMUL R5, R5, 0.5 ;  /* 0x3f00000005058820 */ /* 0x000fc80000400000 */
[----:B------:R-:W-:Y:S01]  /*03c0*/  @!P1 FMUL R7, R7, 0.5 ;  /* 0x3f00000007079820 */ /* 0x000fe20000400000 */
[----:B------:R-:W0:Y:S08]  /*03d0*/  MUFU.EX2 R3, R5 ;  /* 0x0000000500037308 */ /* 0x000e300000000800 */
[----:B------:R-:W1:Y:S01]  /*03e0*/  MUFU.EX2 R4, R7 ;  /* 0x0000000700047308 */ /* 0x000e620000000800 */
[----:B0-----:R-:W-:-:S04]  /*03f0*/  @!P0 FMUL R3, R3, R3 ;  /* 0x0000000303038220 */ /* 0x001fc80000400000 */
[----:B------:R-:W-:Y:S01]  /*0400*/  FADD.FTZ.RZ R6, R3, 1 ;  /* 0x3f80000003067421 */ /* 0x000fe2000001c000 */
[----:B-1----:R-:W-:-:S04]  /*0410*/  @!P1 FMUL R4, R4, R4 ;  /* 0x0000000404049220 */ /* 0x002fc80000400000 */
[----:B------:R-:W-:Y:S01]  /*0420*/  IADD3 R6, R6, -0x3f400000, RZ ;  /* 0xc0c0000006067810 */ /* 0x000fe20007ffe0ff */
[----:B------:R-:W-:-:S03]  /*0430*/  FADD.FTZ.RZ R8, R4, 1 ;  /* 0x3f80000004087421 */ /* 0x000fc6000001c000 */
[----:B------:R-:W-:Y:S02]  /*0440*/  LOP3.LUT R6, R6, 0xff800000, RZ, 0xc0, !PT ;  /* 0xff80000006067812 */ /* 0x000fe400078ec0ff */
[----:B------:R-:W-:Y:S02]  /*0450*/  IADD3 R8, R8, -0x3f400000, RZ ;  /* 0xc0c0000008087810 */ /* 0x000fe40007ffe0ff */
[----:B------:R-:W-:Y:S02]  /*0460*/  IADD3 R9, -R6, 0x40800000, RZ ;  /* 0x4080000006097810 */ /* 0x000fe40007ffe1ff */
[----:B------:R-:W-:-:S04]  /*0470*/  LOP3.LUT R5, R8, 0xff800000, RZ, 0xc0, !PT ;  /* 0xff80000008057812 */ /* 0x000fc800078ec0ff */
[----:B------:R-:W-:Y:S01]  /*0480*/  IADD3 R13, -R5, 0x40800000, RZ ;  /* 0x40800000050d7810 */ /* 0x000fe20007ffe1ff */
[-C--:B------:R-:W-:Y:S01]  /*0490*/  FFMA.FTZ R7, R9, R0.reuse, -1 ;  /* 0xbf80000009077423 */ /* 0x080fe20000010000 */
[----:B------:R-:W-:Y:S02]  /*04a0*/  IADD3 R8, R3, -R6, RZ ;  /* 0x8000000603087210 */ /* 0x000fe40007ffe0ff */
[----:B------:R-:W-:Y:S01]  /*04b0*/  IADD3 R9, R4, -R5, RZ ;  /* 0x8000000504097210 */ /* 0x000fe20007ffe0ff */
[----:B------:R-:W-:Y:S01]  /*04c0*/  FFMA.FTZ R0, R13, R0, -1 ;  /* 0xbf8000000d007423 */ /* 0x000fe20000010000 */
[----:B------:R-:W-:Y:S01]  /*04d0*/  MOV R12, 0x3d39bf78 ;  /* 0x3d39bf78000c7802 */ /* 0x000fe20000000f00 */
[----:B------:R-:W-:Y:S02]  /*04e0*/  FADD R7, R8, R7 ;  /* 0x0000000708077221 */ /* 0x000fe40000000000 */
[----:B------:R-:W-:Y:S02]  /*04f0*/  FADD R0, R9, R0 ;  /* 0x0000000009007221 */ /* 0x000fe40000000000 */
[----:B------:R-:W-:-:S02]  /*0500*/  FFMA.FTZ R8, R7, -R12, 0.10546888411045074463 ;  /* 0x3dd8001207087423 */ /* 0x000fc4000001080c */
[C---:B------:R-:W-:Y:S02]  /*0510*/  FFMA.FTZ R9, R0.reuse, -R12, 0.10546888411045074463 ;  /* 0x3dd8001200097423 */ /* 0x040fe4000001080c */
[C---:B------:R-:W-:Y:S02]  /*0520*/  FFMA.FTZ R8, R7.reuse, R8, -0.13229703903198242188 ;  /* 0xbe0778e007087423 */ /* 0x040fe40000010008 */
[C---:B------:R-:W-:Y:S02]  /*0530*/  FFMA.FTZ R9, R0.reuse, R9, -0.13229703903198242188 ;  /* 0xbe0778e000097423 */ /* 0x040fe40000010009 */
[C---:B------:R-:W-:Y:S02]  /*0540*/  FFMA.FTZ R8, R7.reuse, R8, 0.14491446316242218018 ;  /* 0x3e14647507087423 */ /* 0x040fe40000010008 */
[----:B------:R-:W-:Y:S02]  /*0550*/  FFMA.FTZ R9, R0, R9, 0.14491446316242218018 ;  /* 0x3e14647500097423 */ /* 0x000fe40000010009 */
[----:B------:R-:W-:-:S02]  /*0560*/  FFMA.FTZ R8, R7, R8, -0.16641564667224884033 ;  /* 0xbe2a68dd07087423 */ /* 0x000fc40000010008 */
[C---:B------:R-:W-:Y:S02]  /*0570*/  FFMA.FTZ R9, R0.reuse, R9, -0.16641564667224884033 ;  /* 0xbe2a68dd00097423 */ /* 0x040fe40000010009 */
[C---:B------:R-:W-:Y:S02]  /*0580*/  FFMA.FTZ R8, R7.reuse, R8, 0.19988867640495300293 ;  /* 0x3e4caf9e07087423 */ /* 0x040fe40000010008 */
[C---:B------:R-:W-:Y:S02]  /*0590*/  FFMA.FTZ R9, R0.reuse, R9, 0.19988867640495300293 ;  /* 0x3e4caf9e00097423 */ /* 0x040fe40000010009 */
[----:B------:R-:W-:Y:S02]  /*05a0*/  FFMA.FTZ R8, R7, R8, -0.25000196695327758789 ;  /* 0xbe80004207087423 */ /* 0x000fe40000010008 */
[----:B------:R-:W-:Y:S01]  /*05b0*/  FFMA.FTZ R9, R0, R9, -0.25000196695327758789 ;  /* 0xbe80004200097423 */ /* 0x000fe20000010009 */
[----:B------:R-:W-:Y:S01]  /*05c0*/  ISETP.GE.U32.AND P2, PT, R3, 0x7f800000, PT ;  /* 0x7f8000000300780c */ /* 0x000fe20003f46070 */
[----:B------:R-:W-:-:S02]  /*05d0*/  FFMA.FTZ R8, R7, R8, 0.33333510160446166992 ;  /* 0x3eaaaae607087423 */ /* 0x000fc40000010008 */
[C---:B------:R-:W-:Y:S02]  /*05e0*/  FFMA.FTZ R9, R0.reuse, R9, 0.33333510160446166992 ;  /* 0x3eaaaae600097423 */ /* 0x040fe40000010009 */
[C---:B------:R-:W-:Y:S02]  /*05f0*/  FFMA.FTZ R8, R7.reuse, R8, -0.5 ;  /* 0xbf00000007087423 */ /* 0x040fe40000010008 */
[C---:B------:R-:W-:Y:S01]  /*0600*/  FFMA.FTZ R9, R0.reuse, R9, -0.5 ;  /* 0xbf00000000097423 */ /* 0x040fe20000010009 */
[----:B------:R-:W-:Y:S01]  /*0610*/  I2FP.F32.S32 R5, R5 ;  /* 0x0000000500057245 */ /* 0x000fe20000201400 */
[C---:B------:R-:W-:Y:S01]  /*0620*/  FMUL R8, R7.reuse, R8 ;  /* 0x0000000807087220 */ /* 0x040fe20000400000 */
[----:B------:R-:W-:Y:S01]  /*0630*/  I2FP.F32.S32 R6, R6 ;  /* 0x0000000600067245 */ /* 0x000fe20000201400 */
[C---:B------:R-:W-:Y:S02]  /*0640*/  FMUL R9, R0.reuse, R9 ;  /* 0x0000000900097220 */ /* 0x040fe40000400000 */
[----:B------:R-:W-:Y:S01]  /*0650*/  FFMA.FTZ R7, R7, R8, R7 ;  /* 0x0000000807077223 */ /* 0x000fe20000010007 */
[----:B------:R-:W-:Y:S01]  /*0660*/  FMUL R5, R5, 1.1920928955078125e-07 ;  /* 0x3400000005057820 */ /* 0x000fe20000400000 */
[----:B------:R-:W-:Y:S01]  /*0670*/  FFMA.FTZ R0, R0, R9, R0 ;  /* 0x0000000900007223 */ /* 0x000fe20000010000 */
[----:B------:R-:W-:Y:S01]  /*0680*/  FMUL R6, R6, 1.1920928955078125e-07 ;  /* 0x3400000006067820 */ /* 0x000fe20000400000 */
[----:B------:R-:W-:-:S02]  /*0690*/  FSETP.GT.AND P0, PT, R10, 20, PT ;  /* 0x41a000000a00780b */ /* 0x000fc40003f04000 */
[----:B------:R-:W-:Y:S01]  /*06a0*/  ISETP.GE.U32.AND P1, PT, R4, 0x7f800000, PT ;  /* 0x7f8000000400780c */ /* 0x000fe20003f26070 */
[----:B------:R-:W-:Y:S01]  /*06b0*/  FFMA.FTZ R0, R5, 0.69314718246459960938, R0 ;  /* 0x3f31721805007823 */ /* 0x000fe20000010000 */
[----:B------:R-:W-:Y:S01]  /*06c0*/  FFMA.FTZ R7, R6, 0.69314718246459960938, R7 ;  /* 0x3f31721806077823 */ /* 0x000fe20000010007 */
[----:B------:R-:W-:Y:S10]  /*06d0*/  @!P2 BRA `(.L_x_1) ;  /* 0x000000000014a947 */ /* 0x000ff40003800000 */
[C---:B------:R-:W-:Y:S02]  /*06e0*/  ISETP.GE.AND P2, PT, R3.reuse, -0x407fffff, PT ;  /* 0xbf8000010300780c */ /* 0x040fe40003f46270 */
[----:B------:R-:W-:-:S11]  /*06f0*/  FSETP.NEU.AND P3, PT, R3, RZ, PT ;  /* 0x000000ff0300720b */ /* 0x000fd60003f6d000 */
[----:B------:R-:W-:-:S05]  /*0700*/  @P2 MOV R6, 0x7f800000 ;  /* 0x7f80000000062802 */ /* 0x000fca0000000f00 */
[----:B------:R-:W-:-:S05]  /*0710*/  @P2 FFMA.FTZ R7, R3, R6, +INF ;  /* 0x7f80000003072423 */ /* 0x000fca0000010006 */
[----:B------:R-:W-:-:S07]  /*0720*/  FSEL R7, R7, -RZ, P3 ;  /* 0x800000ff07077208 */ /* 0x000fce0001800000 */
.L_x_1:
[----:B------:R-:W-:Y:S05]  /*0730*/  BSYNC B0 ;  /* 0x0000000000007941 */ /* 0x000fea0003800000 */
.L_x_0:
[----:B------:R-:W-:Y:S04]  /*0740*/  BSSY B0, `(.L_x_2) ;  /* 0x0000007000007945 */ /* 0x000fe80003800000 */
[----:B------:R-:W-:Y:S05]  /*0750*/  @!P1 BRA `(.L_x_3) ;  /* 0x0000000000149947 */ /* 0x000fea0003800000 */
[C---:B------:R-:W-:Y:S02]  /*0760*/  ISETP.GE.AND P1, PT, R4.reuse, -0x407fffff, PT ;  /* 0xbf8000010400780c */ /* 0x040fe40003f26270 */
[----:B------:R-:W-:-:S11]  /*0770*/  FSETP.NEU.AND P2, PT, R4, RZ, PT ;  /* 0x000000ff0400720b */ /* 0x000fd60003f4d000 */
[----:B------:R-:W-:-:S05]  /*0780*/  @P1 MOV R3, 0x7f800000 ;  /* 0x7f80000000031802 */ /* 0x000fca0000000f00 */
[----:B------:R-:W-:-:S05]  /*0790*/  @P1 FFMA.FTZ R0, R4, R3, +INF ;  /* 0x7f80000004001423 */ /* 0x000fca0000010003 */
[----:B------:R-:W-:-:S07]  /*07a0*/  FSEL R0, R0, -RZ, P2 ;  /* 0x800000ff00007208 */ /* 0x000fce0001000000 */
.L_x_3:
[----:B------:R-:W-:Y:S05]  /*07b0*/  BSYNC B0 ;  /* 0x0000000000007941 */ /* 0x000fea0003800000 */
.L_x_2:
[----:B------:R-:W-:Y:S01]  /*07c0*/  FSEL R7, R10, R7, P0 ;  /* 0x000000070a077208 */ /* 0x000fe20000000000 */
[----:B------:R-:W-:Y:S01]  /*07d0*/  BSSY B0, `(.L_x_4) ;  /* 0x0000017000007945 */ /* 0x000fe20003800000 */
[----:B------:R-:W-:-:S03]  /*07e0*/  FSETP.GT.AND P0, PT, R11, 20, PT ;  /* 0x41a000000b00780b */ /* 0x000fc60003f04000 */
[----:B------:R-:W-:Y:S01]  /*07f0*/  FADD.FTZ R6, |R7|, -RZ ;  /* 0x800000ff07067221 */ /* 0x000fe20000010200 */
[----:B------:R-:W-:-:S04]  /*0800*/  FSEL R3, R11, R0, P0 ;  /* 0x000000000b037208 */ /* 0x000fc80000000000 */
[----:B------:R-:W-:-:S13]  /*0810*/  FSETP.GE.AND P1, PT, R6, 0.60000002384185791016, PT ;  /* 0x3f19999a0600780b */ /* 0x000fda0003f26000 */
[----:B------:R-:W-:Y:S05]  /*0820*/  @!P1 BRA `(.L_x_5) ;  /* 0x0000000000289947 */ /* 0x000fea0003800000 */
[C---:B------:R-:W-:Y:S01]  /*0830*/  FMUL R0, R6.reuse, 2.8853900432586669922 ;  /* 0x4038aa3b06007820 */ /* 0x040fe20000400000 */
[----:B------:R-:W-:Y:S01]  /*0840*/  HFMA2.MMA R5, -RZ, RZ, 1.875, 0 ;  /* 0x3f800000ff057435 */ /* 0x000fe200000001ff */
[----:B------:R-:W-:-:S04]  /*0850*/  FSETP.GE.AND P0, PT, R6, 9.010913848876953125, PT ;  /* 0x41102cb40600780b */ /* 0x000fc80003f06000 */
[----:B------:R-:W0:Y:S02]  /*0860*/  MUFU.EX2 R0, R0 ;  /* 0x0000000000007308 */ /* 0x000e240000000800 */
[----:B0-----:R-:W-:-:S06]  /*0870*/  FADD R4, R0, 1 ;  /* 0x3f80000000047421 */ /* 0x001fcc0000000000 */
[----:B------:R-:W0:Y:S02]  /*0880*/  MUFU.RCP R4, R4 ;  /* 0x0000000400047308 */ /* 0x000e240000001000 */
[----:B0-----:R-:W-:-:S05]  /*0890*/  FFMA.FTZ R5, R4, -2, R5 ;  /* 0xc000000004057823 */ /* 0x001fca0000010005 */
[----:B------:R-:W-:-:S04]  /*08a0*/  FSEL R5, R5, 1, !P0 ;  /* 0x3f80000005057808 */ /* 0x000fc80004000000 */
[----:B------:R-:W-:Y:S01]  /*08b0*/  LOP3.LUT R5, R5, 0x80000000, R7, 0xf8, !PT ;  /* 0x8000000005057812 */ /* 0x000fe200078ef807 */
[----:B------:R-:W-:Y:S06]  /*08c0*/  BRA `(.L_x_6) ;  /* 0x00000000001c7947 */ /* 0x000fec0003800000 */
.L_x_5:
[----:B------:R-:W-:Y:S01]  /*08d0*/  MOV R0, 0x3c80f082 ;  /* 0x3c80f08200007802 */ /* 0x000fe20000000f00 */
[----:B------:R-:W-:-:S04]  /*08e0*/  FMUL R5, R7, R7 ;  /* 0x0000000707057220 */ /* 0x000fc80000400000 */
[----:B------:R-:W-:-:S04]  /*08f0*/  FFMA.FTZ R0, R5, R0, -0.052303962409496307373 ;  /* 0xbd563cae05007423 */ /* 0x000fc80000010000 */
[----:B------:R-:W-:-:S04]  /*0900*/  FFMA.FTZ R0, R5, R0, 0.1331529766321182251 ;  /* 0x3e08594105007423 */ /* 0x000fc80000010000 */
[----:B------:R-:W-:-:S04]  /*0910*/  FFMA.FTZ R0, R5, R0, -0.33332768082618713379 ;  /* 0xbeaaa9ed05007423 */ /* 0x000fc80000010000 */
[----:B------:R-:W-:-:S04]  /*0920*/  FFMA.FTZ R0, R5, R0, RZ ;  /* 0x0000000005007223 */ /* 0x000fc800000100ff */
[----:B------:R-:W-:-:S07]  /*0930*/  FFMA.FTZ R5, R7, R0, R7 ;  /* 0x0000000007057223 */ /* 0x000fce0000010007 */
.L_x_6:
[----:B------:R-:W-:Y:S05]  /*0940*/  BSYNC B0 ;  /* 0x0000000000007941 */ /* 0x000fea0003800000 */
.L_x_4:
[----:B------:R-:W-:Y:S01]  /*0950*/  FADD.FTZ R8, |R3|, -RZ ;  /* 0x800000ff03087221 */ /* 0x000fe20000010200 */
[----:B------:R-:W-:Y:S01]  /*0960*/  BSSY B0, `(.L_x_7) ;  /* 0x0000015000007945 */ /* 0x000fe20003800000 */
[----:B------:R-:W-:-:S03]  /*0970*/  SHF.R.S32.HI R9, RZ, 0x1f, R2 ;  /* 0x0000001fff097819 */ /* 0x000fc60000011402 */
        /* <DEDUP_REMOVED lines=12> */
.L_x_8:
[----:B------:R-:W-:Y:S01]  /*0a40*/  MOV R0, 0x3c80f082 ;  /* 0x3c80f08200007802 */ /* 0x000fe20000000f00 */
[----:B------:R-:W-:-:S04]  /*0a50*/  FMUL R7, R3, R3 ;  /* 0x0000000303077220 */ /* 0x000fc80000400000 */
[----:B------:R-:W-:-:S04]  /*0a60*/  FFMA.FTZ R0, R7, R0, -0.052303962409496307373 ;  /* 0xbd563cae07007423 */ /* 0x000fc80000010000 */
[----:B------:R-:W-:-:S04]  /*0a70*/  FFMA.FTZ R0, R7, R0, 0.1331529766321182251 ;  /* 0x3e08594107007423 */ /* 0x000fc80000010000 */
[----:B------:R-:W-:-:S04]  /*0a80*/  FFMA.FTZ R0, R7, R0, -0.33332768082618713379 ;  /* 0xbeaaa9ed07007423 */ /* 0x000fc80000010000 */
[----:B------:R-:W-:-:S04]  /*0a90*/  FFMA.FTZ R0, R7, R0, RZ ;  /* 0x0000000007007223 */ /* 0x000fc800000100ff */
[----:B------:R-:W-:-:S07]  /*0aa0*/  FFMA.FTZ R0, R3, R0, R3 ;  /* 0x0000000003007223 */ /* 0x000fce0000010003 */
.L_x_9:
[----:B------:R-:W-:Y:S05]  /*0ab0*/  BSYNC B0 ;  /* 0x0000000000007941 */ /* 0x000fea0003800000 */
.L_x_7:
[----:B------:R-:W-:Y:S01]  /*0ac0*/  ULDC.64 UR6, c[0x0][0x210] ;  /* 0x0000840000067ab9 */ /* 0x000fe20000000a00 */
[----:B------:R-:W-:Y:S01]  /*0ad0*/  FMUL R10, R10, R5 ;  /* 0x000000050a0a7220 */ /* 0x000fe20000400000 */
[----:B------:R-:W-:Y:S01]  /*0ae0*/  LEA R4, P0, R2, UR6, 0x2 ;  /* 0x0000000602047c11 */ /* 0x000fe2000f8010ff */
[----:B------:R-:W-:-:S03]  /*0af0*/  FMUL R11, R11, R0 ;  /* 0x000000000b0b7220 */ /* 0x000fc60000400000 */
[----:B------:R-:W-:-:S05]  /*0b00*/  LEA.HI.X R5, R2, UR7, R9, 0x2, P0 ;  /* 0x0000000702057c11 */ /* 0x000fca00080f1409 */
[----:B------:R-:W-:Y:S01]  /*0b10*/  STG.E.64 desc[UR4][R4.64], R10 ;  /* 0x0000000a04007986 */ /* 0x000fe2000c101b04 */
[----:B------:R-:W-:Y:S05]  /*0b20*/  EXIT ;  /* 0x000000000000794d */ /* 0x000fea0003800000 */
.L_x_10:
[----:B------:R-:W-:-:S00]  /*0b30*/  BRA `(.L_x_10) ;  /* 0xfffffffc00fc7947 */ /* 0x000fc0000383ffff */
[----:B------:R-:W-:-:S00]  /*0b40*/  NOP ;  /* 0x0000000000007918 */ /* 0x000fc00000000000 */
        /* <DEDUP_REMOVED lines=11> */
.L_x_11:


//--------------------- .nv.global.init           --------------------------
	.section	.nv.global.init,"aw",@progbits
.nv.global.init:
	.type		_$_str,@object
	.size		_$_str,(_$_str_$_2 - _$_str)
_$_str:
        /*0000*/ 	.byte	0x5f, 0x5f, 0x43, 0x55, 0x44, 0x41, 0x5f, 0x46, 0x54, 0x5a, 0x00
	.type		_$_str_$_2,@object
	.size		_$_str_$_2,(.L_1 - _$_str_$_2)
_$_str_$_2:
        /*000b*/ 	.byte	0x5f, 0x5f, 0x43, 0x55, 0x44, 0x41, 0x5f, 0x50, 0x52, 0x45, 0x43, 0x5f, 0x53, 0x51, 0x52, 0x54
        /*001b*/ 	.byte	0x00
.L_1:


//--------------------- .nv.constant0.triton_poi_fused__native_batch_norm_legit_no_training_mul_softplus_tanh_30 --------------------------
	.section	.nv.constant0.triton_poi_fused__native_batch_norm_legit_no_training_mul_softplus_tanh_30,"a",@progbits
	.sectionflags	@""
	.align	4
.nv.constant0.triton_poi_fused__native_batch_norm_legit_no_training_mul_softplus_tanh_30:
	.zero		580
